//
// Generated by NVIDIA NVVM Compiler
//
// Compiler Build ID: CL-36424714
// Cuda compilation tools, release 13.0, V13.0.88
// Based on NVVM 20.0.0
//

.version 9.0
.target sm_100
.address_size 64

	// .globl	_Z5bcasti
.extern .func  (.param .b32 func_retval0) vprintf
(
	.param .b64 vprintf_param_0,
	.param .b64 vprintf_param_1
)
;
.global .align 1 .b8 $str[22] = {84, 104, 114, 101, 97, 100, 32, 37, 100, 32, 108, 97, 110, 101, 73, 100, 32, 37, 100, 46, 10};
.global .align 1 .b8 $str$1[21] = {84, 104, 114, 101, 97, 100, 32, 37, 100, 32, 118, 97, 108, 117, 101, 32, 37, 100, 46, 10};
.global .align 1 .b8 $str$2[28] = {84, 104, 114, 101, 97, 100, 32, 37, 100, 32, 118, 97, 108, 117, 101, 32, 37, 100, 32, 97, 114, 103, 32, 37, 100, 46, 10};
.global .align 1 .b8 $str$3[19] = {84, 104, 114, 101, 97, 100, 32, 37, 100, 32, 102, 97, 105, 108, 101, 100, 46, 10};

.visible .entry _Z5bcasti(
	.param .u32 _Z5bcasti_param_0
)
{
	.local .align 8 .b8 	__local_depot0[16];
	.reg .b64 	%SP;
	.reg .b64 	%SPL;
	.reg .pred 	%p<2>;
	.reg .b32 	%r<13>;
	.reg .b64 	%rd<12>;

	mov.u64 	%SPL, __local_depot0;
	cvta.local.u64 	%SP, %SPL;
	ld.param.u32 	%r2, [_Z5bcasti_param_0];
	add.u64 	%rd2, %SP, 0;
	add.u64 	%rd1, %SPL, 0;
	mov.u32 	%r1, %tid.x;
	and.b32  	%r3, %r1, 31;
	st.local.v2.u32 	[%rd1], {%r1, %r3};
	mov.u64 	%rd3, $str;
	cvta.global.u64 	%rd4, %rd3;
	{ // callseq 0, 0
	.param .b64 param0;
	st.param.b64 	[param0], %rd4;
	.param .b64 param1;
	st.param.b64 	[param1], %rd2;
	.param .b32 retval0;
	call.uni (retval0), 
	vprintf, 
	(
	param0, 
	param1
	);
	ld.param.b32 	%r4, [retval0];
	} // callseq 0
	mov.b32 	%r6, 1;
	st.local.v2.u32 	[%rd1], {%r1, %r6};
	mov.u64 	%rd5, $str$1;
	cvta.global.u64 	%rd6, %rd5;
	{ // callseq 1, 0
	.param .b64 param0;
	st.param.b64 	[param0], %rd6;
	.param .b64 param1;
	st.param.b64 	[param1], %rd2;
	.param .b32 retval0;
	call.uni (retval0), 
	vprintf, 
	(
	param0, 
	param1
	);
	ld.param.b32 	%r7, [retval0];
	} // callseq 1
	st.local.v2.u32 	[%rd1], {%r1, %r6};
	st.local.u32 	[%rd1+8], %r2;
	mov.u64 	%rd7, $str$2;
	cvta.global.u64 	%rd8, %rd7;
	{ // callseq 2, 0
	.param .b64 param0;
	st.param.b64 	[param0], %rd8;
	.param .b64 param1;
	st.param.b64 	[param1], %rd2;
	.param .b32 retval0;
	call.uni (retval0), 
	vprintf, 
	(
	param0, 
	param1
	);
	ld.param.b32 	%r9, [retval0];
	} // callseq 2
	setp.eq.s32 	%p1, %r2, 1;
	@%p1 bra 	$L__BB0_2;
	st.local.u32 	[%rd1], %r1;
	mov.u64 	%rd9, $str$3;
	cvta.global.u64 	%rd10, %rd9;
	{ // callseq 3, 0
	.param .b64 param0;
	st.param.b64 	[param0], %rd10;
	.param .b64 param1;
	st.param.b64 	[param1], %rd2;
	.param .b32 retval0;
	call.uni (retval0), 
	vprintf, 
	(
	param0, 
	param1
	);
	ld.param.b32 	%r11, [retval0];
	} // callseq 3
$L__BB0_2:
	ret;

}


// ===== COMPILED SASS (sm_100) =====

	.target	sm_100

	.elftype	@"ET_EXEC"


//--------------------- .note.nv.tkinfo           --------------------------
	.section	.note.nv.tkinfo,"",@"SHT_NOTE"
	.sectionflags	@"SHF_NOTE_NV_TKINFO"
	.tkinfo
        /*0018*/ 	.word	0x00000002
        /*0030*/ 	.string	""
        /*0030*/ 	.string	"ptxas"
        /*0030*/ 	.string	"Cuda compilation tools, release 13.0, V13.0.88"
        /*0030*/ 	.string	"Build cuda_13.0.r13.0/compiler.36424714_0"
        /*0030*/ 	.string	"-arch sm_100 -m 64 "



//--------------------- .note.nv.cuinfo           --------------------------
	.section	.note.nv.cuinfo,"",@"SHT_NOTE"
	.sectionflags	@"SHF_NOTE_NV_CUINFO"
        /*0018*/ 	.short	0x0002
        /*001a*/ 	.short	0x0064
        /*001c*/ 	.short	0x0082
	.zero		2


//--------------------- .nv.info                  --------------------------
	.section	.nv.info,"",@"SHT_CUDA_INFO"
	.align	4


	//----- nvinfo : EIATTR_REGCOUNT
	.align		4
        /*0000*/ 	.byte	0x04, 0x2f
        /*0002*/ 	.short	(.L_5 - .L_4)
	.align		4
.L_4:
        /*0004*/ 	.word	index@(_Z5bcasti)
        /*0008*/ 	.word	0x00000018


	//----- nvinfo : EIATTR_FRAME_SIZE
	.align		4
.L_5:
        /*000c*/ 	.byte	0x04, 0x11
        /*000e*/ 	.short	(.L_7 - .L_6)
	.align		4
.L_6:
        /*0010*/ 	.word	index@(_Z5bcasti)
        /*0014*/ 	.word	0x00000010


	//----- nvinfo : EIATTR_MIN_STACK_SIZE
	.align		4
.L_7:
        /*0018*/ 	.byte	0x04, 0x12
        /*001a*/ 	.short	(.L_9 - .L_8)
	.align		4
.L_8:
        /*001c*/ 	.word	index@(_Z5bcasti)
        /*0020*/ 	.word	0x00000010
.L_9:


//--------------------- .nv.compat                --------------------------
	.section	.nv.compat,"",@"SHT_CUDA_COMPAT_INFO"
	.align	4
        /*0000*/ 	.byte	0x02, 0x09, 0x00, 0x00, 0x02, 0x02, 0x01, 0x00, 0x02, 0x05, 0x05, 0x00, 0x03, 0x07, 0x01, 0x01
        /*0010*/ 	.byte	0x02, 0x03, 0x00, 0x00, 0x02, 0x06, 0x01, 0x00, 0x04, 0x0b, 0x08, 0x00, 0x09, 0x00, 0x00, 0x00
        /*0020*/ 	.byte	0x00, 0x00, 0x00, 0x00


//--------------------- .nv.info._Z5bcasti        --------------------------
	.section	.nv.info._Z5bcasti,"",@"SHT_CUDA_INFO"
	.sectionflags	@""
	.align	4


	//----- nvinfo : EIATTR_CUDA_API_VERSION
	.align		4
        /*0000*/ 	.byte	0x04, 0x37
        /*0002*/ 	.short	(.L_11 - .L_10)
.L_10:
        /*0004*/ 	.word	0x00000082


	//----- nvinfo : EIATTR_KPARAM_INFO
	.align		4
.L_11:
        /*0008*/ 	.byte	0x04, 0x17
        /*000a*/ 	.short	(.L_13 - .L_12)
.L_12:
        /*000c*/ 	.word	0x00000000
        /*0010*/ 	.short	0x0000
        /*0012*/ 	.short	0x0000
        /*0014*/ 	.byte	0x00, 0xf0, 0x11, 0x00


	//----- nvinfo : EIATTR_SPARSE_MMA_MASK
	.align		4
.L_13:
        /*0018*/ 	.byte	0x03, 0x50
        /*001a*/ 	.short	0x0000


	//----- nvinfo : EIATTR_MAXREG_COUNT
	.align		4
        /*001c*/ 	.byte	0x03, 0x1b
        /*001e*/ 	.short	0x00ff


	//----- nvinfo : EIATTR_EXTERNS
	.align		4
        /*0020*/ 	.byte	0x04, 0x0f
        /*0022*/ 	.short	(.L_15 - .L_14)


	//   ....[0]....
	.align		4
.L_14:
        /*0024*/ 	.word	index@(vprintf)


	//----- nvinfo : EIATTR_MERCURY_ISA_VERSION
	.align		4
.L_15:
        /*0028*/ 	.byte	0x03, 0x5f
        /*002a*/ 	.short	0x0101


	//----- nvinfo : EIATTR_VRC_CTA_INIT_COUNT
	.align		4
        /*002c*/ 	.byte	0x02, 0x4a
	.zero		1
	.zero		1


	//----- nvinfo : EIATTR_SYSCALL_OFFSETS
	.align		4
        /*0030*/ 	.byte	0x04, 0x46
        /*0032*/ 	.short	(.L_17 - .L_16)


	//   ....[0]....
.L_16:
        /*0034*/ 	.word	0x00000110


	//   ....[1]....
        /*0038*/ 	.word	0x000001b0


	//   ....[2]....
        /*003c*/ 	.word	0x00000270


	//   ....[3]....
        /*0040*/ 	.word	0x00000330


	//----- nvinfo : EIATTR_EXIT_INSTR_OFFSETS
	.align		4
.L_17:
        /*0044*/ 	.byte	0x04, 0x1c
        /*0046*/ 	.short	(.L_19 - .L_18)


	//   ....[0]....
.L_18:
        /*0048*/ 	.word	0x000002a0


	//   ....[1]....
        /*004c*/ 	.word	0x00000340


	//----- nvinfo : EIATTR_CBANK_PARAM_SIZE
	.align		4
.L_19:
        /*0050*/ 	.byte	0x03, 0x19
        /*0052*/ 	.short	0x0004


	//----- nvinfo : EIATTR_PARAM_CBANK
	.align		4
        /*0054*/ 	.byte	0x04, 0x0a
        /*0056*/ 	.short	(.L_21 - .L_20)
	.align		4
.L_20:
        /*0058*/ 	.word	index@(.nv.constant0._Z5bcasti)
        /*005c*/ 	.short	0x0380
        /*005e*/ 	.short	0x0004


	//----- nvinfo : EIATTR_SW_WAR
	.align		4
.L_21:
        /*0060*/ 	.byte	0x04, 0x36
        /*0062*/ 	.short	(.L_23 - .L_22)
.L_22:
        /*0064*/ 	.word	0x00000008
.L_23:


//--------------------- .nv.callgraph             --------------------------
	.section	.nv.callgraph,"",@"SHT_CUDA_CALLGRAPH"
	.align	4
	.sectionentsize	8
	.align		4
        /*0000*/ 	.word	0x00000000
	.align		4
        /*0004*/ 	.word	0xffffffff
	.align		4
        /*0008*/ 	.word	index@(_Z5bcasti)
	.align		4
        /*000c*/ 	.word	index@(vprintf)
	.align		4
        /*0010*/ 	.word	0x00000000
	.align		4
        /*0014*/ 	.word	0xfffffffe
	.align		4
        /*0018*/ 	.word	0x00000000
	.align		4
        /*001c*/ 	.word	0xfffffffd
	.align		4
        /*0020*/ 	.word	0x00000000
	.align		4
        /*0024*/ 	.word	0xfffffffc


//--------------------- .nv.constant4             --------------------------
	.section	.nv.constant4,"a",@progbits
	.align	8
	.align		8
.nv.constant4:
        /*0000*/ 	.dword	vprintf
	.align		8
        /*0008*/ 	.dword	$str
	.align		8
        /*0010*/ 	.dword	$str$1
	.align		8
        /*0018*/ 	.dword	$str$2
	.align		8
        /*0020*/ 	.dword	$str$3


//--------------------- .text._Z5bcasti           --------------------------
	.section	.text._Z5bcasti,"ax",@progbits
	.align	128
        .global         _Z5bcasti
        .type           _Z5bcasti,@function
        .size           _Z5bcasti,(.L_x_5 - _Z5bcasti)
        .other          _Z5bcasti,@"STO_CUDA_ENTRY STV_DEFAULT"
_Z5bcasti:
.text._Z5bcasti:
[----:B------:R-:W0:Y:S01]  /*0000*/  LDC R1, c[0x0][0x37c] ;  /* 0x0000df00ff017b82 */ /* 0x000e220000000800 */
[----:B------:R-:W1:Y:S01]  /*0010*/  S2R R2, SR_TID.X ;  /* 0x0000000000027919 */ /* 0x000e620000002100 */
[----:B------:R-:W2:Y:S01]  /*0020*/  LDCU UR4, c[0x0][0x2f8] ;  /* 0x00005f00ff0477ac */ /* 0x000ea20008000800 */
[----:B0-----:R-:W-:Y:S01]  /*0030*/  VIADD R1, R1, 0xfffffff0 ;  /* 0xfffffff001017836 */ /* 0x001fe20000000000 */
[----:B------:R-:W-:Y:S01]  /*0040*/  MOV R16, 0x0 ;  /* 0x0000000000107802 */ /* 0x000fe20000000f00 */
[----:B------:R-:W0:Y:S03]  /*0050*/  LDCU UR5, c[0x0][0x2fc] ;  /* 0x00005f80ff0577ac */ /* 0x000e260008000800 */
[----:B------:R3:W4:Y:S01]  /*0060*/  LDC.64 R8, c[0x4][R16] ;  /* 0x0100000010087b82 */ /* 0x0007220000000a00 */
[----:B------:R-:W5:Y:S01]  /*0070*/  LDCU.64 UR6, c[0x4][0x8] ;  /* 0x01000100ff0677ac */ /* 0x000f620008000a00 */
[----:B--2---:R-:W-:-:S05]  /*0080*/  IADD3 R18, P0, PT, R1, UR4, RZ ;  /* 0x0000000401127c10 */ /* 0x004fca000ff1e0ff */
[----:B0-----:R-:W-:Y:S02]  /*0090*/  IMAD.X R17, RZ, RZ, UR5, P0 ;  /* 0x00000005ff117e24 */ /* 0x001fe400080e06ff */
[----:B------:R-:W-:Y:S01]  /*00a0*/  IMAD.MOV.U32 R6, RZ, RZ, R18 ;  /* 0x000000ffff067224 */ /* 0x000fe200078e0012 */
[----:B-----5:R-:W-:Y:S01]  /*00b0*/  MOV R4, UR6 ;  /* 0x0000000600047c02 */ /* 0x020fe20008000f00 */
[----:B------:R-:W-:Y:S01]  /*00c0*/  IMAD.U32 R5, RZ, RZ, UR7 ;  /* 0x00000007ff057e24 */ /* 0x000fe2000f8e00ff */
[----:B------:R-:W-:Y:S02]  /*00d0*/  MOV R7, R17 ;  /* 0x0000001100077202 */ /* 0x000fe40000000f00 */
[----:B-1----:R-:W-:-:S05]  /*00e0*/  LOP3.LUT R3, R2, 0x1f, RZ, 0xc0, !PT ;  /* 0x0000001f02037812 */ /* 0x002fca00078ec0ff */
[----:B------:R3:W-:Y:S02]  /*00f0*/  STL.64 [R1], R2 ;  /* 0x0000000201007387 */ /* 0x0007e40000100a00 */
[----:B------:R-:W-:-:S07]  /*0100*/  LEPC R20, `(.L_x_0) ;  /* 0x000000001014794e */ /* 0x000fce0000000000 */
[----:B---34-:R-:W-:Y:S05]  /*0110*/  CALL.ABS.NOINC R8 ;  /* 0x0000000008007343 */ /* 0x018fea0003c00000 */
.L_x_0:
[----:B------:R-:W-:Y:S01]  /*0120*/  IMAD.MOV.U32 R3, RZ, RZ, 0x1 ;  /* 0x00000001ff037424 */ /* 0x000fe200078e00ff */
[----:B------:R0:W1:Y:S01]  /*0130*/  LDC.64 R8, c[0x4][R16] ;  /* 0x0100000010087b82 */ /* 0x0000620000000a00 */
[----:B------:R-:W2:Y:S01]  /*0140*/  LDCU.64 UR4, c[0x4][0x10] ;  /* 0x01000200ff0477ac */ /* 0x000ea20008000a00 */
[----:B------:R-:W-:Y:S02]  /*0150*/  IMAD.MOV.U32 R6, RZ, RZ, R18 ;  /* 0x000000ffff067224 */ /* 0x000fe400078e0012 */
[----:B------:R0:W-:Y:S01]  /*0160*/  STL.64 [R1], R2 ;  /* 0x0000000201007387 */ /* 0x0001e20000100a00 */
[----:B------:R-:W-:Y:S02]  /*0170*/  IMAD.MOV.U32 R7, RZ, RZ, R17 ;  /* 0x000000ffff077224 */ /* 0x000fe400078e0011 */
[----:B--2---:R-:W-:Y:S01]  /*0180*/  IMAD.U32 R4, RZ, RZ, UR4 ;  /* 0x00000004ff047e24 */ /* 0x004fe2000f8e00ff */
[----:B0-----:R-:W-:-:S07]  /*0190*/  MOV R5, UR5 ;  /* 0x0000000500057c02 */ /* 0x001fce0008000f00 */
[----:B------:R-:W-:-:S07]  /*01a0*/  LEPC R20, `(.L_x_1) ;  /* 0x000000001014794e */ /* 0x000fce0000000000 */
[----:B-1----:R-:W-:Y:S05]  /*01b0*/  CALL.ABS.NOINC R8 ;  /* 0x0000000008007343 */ /* 0x002fea0003c00000 */
.L_x_1:
[----:B------:R-:W0:Y:S01]  /*01c0*/  LDC R0, c[0x0][0x380] ;  /* 0x0000e000ff007b82 */ /* 0x000e220000000800 */
[----:B------:R-:W-:Y:S01]  /*01d0*/  HFMA2 R3, -RZ, RZ, 0, 5.9604644775390625e-08 ;  /* 0x00000001ff037431 */ /* 0x000fe200000001ff */
[----:B------:R-:W1:Y:S01]  /*01e0*/  LDCU.64 UR4, c[0x4][0x18] ;  /* 0x01000300ff0477ac */ /* 0x000e620008000a00 */
[----:B------:R-:W-:Y:S01]  /*01f0*/  MOV R6, R18 ;  /* 0x0000001200067202 */ /* 0x000fe20000000f00 */
[----:B------:R-:W-:Y:S02]  /*0200*/  IMAD.MOV.U32 R7, RZ, RZ, R17 ;  /* 0x000000ffff077224 */ /* 0x000fe400078e0011 */
[----:B------:R2:W-:Y:S02]  /*0210*/  STL.64 [R1], R2 ;  /* 0x0000000201007387 */ /* 0x0005e40000100a00 */
[----:B------:R2:W3:Y:S01]  /*0220*/  LDC.64 R8, c[0x4][R16] ;  /* 0x0100000010087b82 */ /* 0x0004e20000000a00 */
[----:B-1----:R-:W-:Y:S02]  /*0230*/  IMAD.U32 R4, RZ, RZ, UR4 ;  /* 0x00000004ff047e24 */ /* 0x002fe4000f8e00ff */
[----:B------:R-:W-:Y:S01]  /*0240*/  IMAD.U32 R5, RZ, RZ, UR5 ;  /* 0x00000005ff057e24 */ /* 0x000fe2000f8e00ff */
[----:B0-----:R2:W-:Y:S06]  /*0250*/  STL [R1+0x8], R0 ;  /* 0x0000080001007387 */ /* 0x0015ec0000100800 */
[----:B------:R-:W-:-:S07]  /*0260*/  LEPC R20, `(.L_x_2) ;  /* 0x000000001014794e */ /* 0x000fce0000000000 */
[----:B--23--:R-:W-:Y:S05]  /*0270*/  CALL.ABS.NOINC R8 ;  /* 0x0000000008007343 */ /* 0x00cfea0003c00000 */
.L_x_2:
[----:B------:R-:W0:Y:S02]  /*0280*/  LDC R0, c[0x0][0x380] ;  /* 0x0000e000ff007b82 */ /* 0x000e240000000800 */
[----:B0-----:R-:W-:-:S13]  /*0290*/  ISETP.NE.AND P0, PT, R0, 0x1, PT ;  /* 0x000000010000780c */ /* 0x001fda0003f05270 */
[----:B------:R-:W-:Y:S05]  /*02a0*/  @!P0 EXIT ;  /* 0x000000000000894d */ /* 0x000fea0003800000 */
[----:B------:R0:W-:Y:S01]  /*02b0*/  STL [R1], R2 ;  /* 0x0000000201007387 */ /* 0x0001e20000100800 */
[----:B------:R0:W1:Y:S01]  /*02c0*/  LDC.64 R8, c[0x4][R16] ;  /* 0x0100000010087b82 */ /* 0x0000620000000a00 */
[----:B------:R-:W2:Y:S01]  /*02d0*/  LDCU.64 UR4, c[0x4][0x20] ;  /* 0x01000400ff0477ac */ /* 0x000ea20008000a00 */
[----:B------:R-:W-:Y:S01]  /*02e0*/  IMAD.MOV.U32 R6, RZ, RZ, R18 ;  /* 0x000000ffff067224 */ /* 0x000fe200078e0012 */
[----:B------:R-:W-:Y:S01]  /*02f0*/  MOV R7, R17 ;  /* 0x0000001100077202 */ /* 0x000fe20000000f00 */
[----:B--2---:R-:W-:Y:S01]  /*0300*/  IMAD.U32 R4, RZ, RZ, UR4 ;  /* 0x00000004ff047e24 */ /* 0x004fe2000f8e00ff */
[----:B0-----:R-:W-:-:S07]  /*0310*/  MOV R5, UR5 ;  /* 0x0000000500057c02 */ /* 0x001fce0008000f00 */
[----:B------:R-:W-:-:S07]  /*0320*/  LEPC R20, `(.L_x_3) ;  /* 0x000000001014794e */ /* 0x000fce0000000000 */
[----:B-1----:R-:W-:Y:S05]  /*0330*/  CALL.ABS.NOINC R8 ;  /* 0x0000000008007343 */ /* 0x002fea0003c00000 */
.L_x_3:
[----:B------:R-:W-:Y:S05]  /*0340*/  EXIT ;  /* 0x000000000000794d */ /* 0x000fea0003800000 */
.L_x_4:
[----:B------:R-:W-:-:S00]  /*0350*/  BRA `(.L_x_4) ;  /* 0xfffffffc00fc7947 */ /* 0x000fc0000383ffff */
[----:B------:R-:W-:-:S00]  /*0360*/  NOP ;  /* 0x0000000000007918 */ /* 0x000fc00000000000 */
        /* <DEDUP_REMOVED lines=9> */
.L_x_5:


//--------------------- .nv.global.init           --------------------------
	.section	.nv.global.init,"aw",@progbits
.nv.global.init:
	.type		$str$3,@object
	.size		$str$3,($str$1 - $str$3)
$str$3:
        /*0000*/ 	.byte	0x54, 0x68, 0x72, 0x65, 0x61, 0x64, 0x20, 0x25, 0x64, 0x20, 0x66, 0x61, 0x69, 0x6c, 0x65, 0x64
        /*0010*/ 	.byte	0x2e, 0x0a, 0x00
	.type		$str$1,@object
	.size		$str$1,($str - $str$1)
$str$1:
        /*0013*/ 	.byte	0x54, 0x68, 0x72, 0x65, 0x61, 0x64, 0x20, 0x25, 0x64, 0x20, 0x76, 0x61, 0x6c, 0x75, 0x65, 0x20
        /*0023*/ 	.byte	0x25, 0x64, 0x2e, 0x0a, 0x00
	.type		$str,@object
	.size		$str,($str$2 - $str)
$str:
        /*0028*/ 	.byte	0x54, 0x68, 0x72, 0x65, 0x61, 0x64, 0x20, 0x25, 0x64, 0x20, 0x6c, 0x61, 0x6e, 0x65, 0x49, 0x64
        /*0038*/ 	.byte	0x20, 0x25, 0x64, 0x2e, 0x0a, 0x00
	.type		$str$2,@object
	.size		$str$2,(.L_2 - $str$2)
$str$2:
        /*003e*/ 	.byte	0x54, 0x68, 0x72, 0x65, 0x61, 0x64, 0x20, 0x25, 0x64, 0x20, 0x76, 0x61, 0x6c, 0x75, 0x65, 0x20
        /*004e*/ 	.byte	0x25, 0x64, 0x20, 0x61, 0x72, 0x67, 0x20, 0x25, 0x64, 0x2e, 0x0a, 0x00
.L_2:


//--------------------- .nv.shared.reserved.0     --------------------------
	.section	.nv.shared.reserved.0,"aw",@nobits
	.weak		__nv_reservedSMEM_offset_0_alias
	.size		__nv_reservedSMEM_offset_0_alias, 0, 64
	.other		__nv_reservedSMEM_offset_0_alias,@"STO_CUDA_RESERVED_SHARED STV_DEFAULT"
__nv_reservedSMEM_offset_0_alias:
	.zero		0
	.zero		64


//--------------------- .nv.constant0._Z5bcasti   --------------------------
	.section	.nv.constant0._Z5bcasti,"a",@progbits
	.sectionflags	@""
	.align	4
.nv.constant0._Z5bcasti:
	.zero		900


//--------------------- SYMBOLS --------------------------

	.type		.nv.reservedSmem.offset0,@object
	.size		.nv.reservedSmem.offset0,0x4
	.type		vprintf,@function
